//
// Generated by NVIDIA NVVM Compiler
//
// Compiler Build ID: CL-36424714
// Cuda compilation tools, release 13.0, V13.0.88
// Based on NVVM 20.0.0
//

.version 9.0
.target sm_100
.address_size 64

	// .globl	_Z5mergePiS_iii

.visible .entry _Z5mergePiS_iii(
	.param .u64 .ptr .align 1 _Z5mergePiS_iii_param_0,
	.param .u64 .ptr .align 1 _Z5mergePiS_iii_param_1,
	.param .u32 _Z5mergePiS_iii_param_2,
	.param .u32 _Z5mergePiS_iii_param_3,
	.param .u32 _Z5mergePiS_iii_param_4
)
{
	.reg .pred 	%p<35>;
	.reg .b32 	%r<233>;
	.reg .b64 	%rd<59>;

	ld.param.u64 	%rd5, [_Z5mergePiS_iii_param_0];
	ld.param.u64 	%rd6, [_Z5mergePiS_iii_param_1];
	ld.param.u32 	%r228, [_Z5mergePiS_iii_param_2];
	ld.param.u32 	%r95, [_Z5mergePiS_iii_param_3];
	ld.param.u32 	%r96, [_Z5mergePiS_iii_param_4];
	cvta.to.global.u64 	%rd1, %rd6;
	cvta.to.global.u64 	%rd2, %rd5;
	add.s32 	%r1, %r95, 1;
	setp.gt.s32 	%p1, %r228, %r95;
	setp.ge.s32 	%p2, %r95, %r96;
	or.pred  	%p3, %p1, %p2;
	mov.u32 	%r193, %r228;
	mov.u32 	%r194, %r1;
	mov.u32 	%r210, %r228;
	@%p3 bra 	$L__BB0_1;
	bra.uni 	$L__BB0_17;
$L__BB0_1:
	setp.lt.s32 	%p8, %r95, %r193;
	@%p8 bra 	$L__BB0_14;
	sub.s32 	%r5, %r1, %r193;
	sub.s32 	%r98, %r95, %r193;
	and.b32  	%r6, %r5, 15;
	setp.lt.u32 	%p9, %r98, 15;
	@%p9 bra 	$L__BB0_5;
	and.b32  	%r99, %r5, -16;
	neg.s32 	%r211, %r99;
	add.s64 	%rd3, %rd1, 32;
$L__BB0_4:
	.pragma "nounroll";
	mul.wide.s32 	%rd15, %r210, 4;
	add.s64 	%rd16, %rd3, %rd15;
	mul.wide.s32 	%rd17, %r193, 4;
	add.s64 	%rd18, %rd2, %rd17;
	ld.global.u32 	%r100, [%rd18];
	st.global.u32 	[%rd16+-32], %r100;
	ld.global.u32 	%r101, [%rd18+4];
	st.global.u32 	[%rd16+-28], %r101;
	ld.global.u32 	%r102, [%rd18+8];
	st.global.u32 	[%rd16+-24], %r102;
	ld.global.u32 	%r103, [%rd18+12];
	st.global.u32 	[%rd16+-20], %r103;
	ld.global.u32 	%r104, [%rd18+16];
	st.global.u32 	[%rd16+-16], %r104;
	ld.global.u32 	%r105, [%rd18+20];
	st.global.u32 	[%rd16+-12], %r105;
	ld.global.u32 	%r106, [%rd18+24];
	st.global.u32 	[%rd16+-8], %r106;
	ld.global.u32 	%r107, [%rd18+28];
	st.global.u32 	[%rd16+-4], %r107;
	ld.global.u32 	%r108, [%rd18+32];
	st.global.u32 	[%rd16], %r108;
	ld.global.u32 	%r109, [%rd18+36];
	st.global.u32 	[%rd16+4], %r109;
	ld.global.u32 	%r110, [%rd18+40];
	st.global.u32 	[%rd16+8], %r110;
	ld.global.u32 	%r111, [%rd18+44];
	st.global.u32 	[%rd16+12], %r111;
	ld.global.u32 	%r112, [%rd18+48];
	st.global.u32 	[%rd16+16], %r112;
	ld.global.u32 	%r113, [%rd18+52];
	st.global.u32 	[%rd16+20], %r113;
	ld.global.u32 	%r114, [%rd18+56];
	st.global.u32 	[%rd16+24], %r114;
	add.s32 	%r193, %r193, 16;
	ld.global.u32 	%r115, [%rd18+60];
	add.s32 	%r210, %r210, 16;
	st.global.u32 	[%rd16+28], %r115;
	add.s32 	%r211, %r211, 16;
	setp.eq.s32 	%p10, %r211, 0;
	@%p10 bra 	$L__BB0_5;
	bra.uni 	$L__BB0_4;
$L__BB0_5:
	setp.eq.s32 	%p11, %r6, 0;
	@%p11 bra 	$L__BB0_14;
	and.b32  	%r21, %r5, 7;
	setp.lt.u32 	%p12, %r6, 8;
	@%p12 bra 	$L__BB0_8;
	mul.wide.s32 	%rd19, %r193, 4;
	add.s64 	%rd20, %rd2, %rd19;
	ld.global.u32 	%r117, [%rd20];
	mul.wide.s32 	%rd21, %r210, 4;
	add.s64 	%rd22, %rd1, %rd21;
	st.global.u32 	[%rd22], %r117;
	ld.global.u32 	%r118, [%rd20+4];
	st.global.u32 	[%rd22+4], %r118;
	ld.global.u32 	%r119, [%rd20+8];
	st.global.u32 	[%rd22+8], %r119;
	ld.global.u32 	%r120, [%rd20+12];
	st.global.u32 	[%rd22+12], %r120;
	ld.global.u32 	%r121, [%rd20+16];
	st.global.u32 	[%rd22+16], %r121;
	ld.global.u32 	%r122, [%rd20+20];
	st.global.u32 	[%rd22+20], %r122;
	ld.global.u32 	%r123, [%rd20+24];
	st.global.u32 	[%rd22+24], %r123;
	ld.global.u32 	%r124, [%rd20+28];
	st.global.u32 	[%rd22+28], %r124;
	add.s32 	%r193, %r193, 8;
	add.s32 	%r210, %r210, 8;
$L__BB0_8:
	setp.eq.s32 	%p13, %r21, 0;
	@%p13 bra 	$L__BB0_14;
	and.b32  	%r27, %r5, 3;
	setp.lt.u32 	%p14, %r21, 4;
	@%p14 bra 	$L__BB0_11;
	mul.wide.s32 	%rd23, %r193, 4;
	add.s64 	%rd24, %rd2, %rd23;
	ld.global.u32 	%r126, [%rd24];
	mul.wide.s32 	%rd25, %r210, 4;
	add.s64 	%rd26, %rd1, %rd25;
	st.global.u32 	[%rd26], %r126;
	ld.global.u32 	%r127, [%rd24+4];
	st.global.u32 	[%rd26+4], %r127;
	ld.global.u32 	%r128, [%rd24+8];
	st.global.u32 	[%rd26+8], %r128;
	ld.global.u32 	%r129, [%rd24+12];
	st.global.u32 	[%rd26+12], %r129;
	add.s32 	%r193, %r193, 4;
	add.s32 	%r210, %r210, 4;
$L__BB0_11:
	setp.eq.s32 	%p15, %r27, 0;
	@%p15 bra 	$L__BB0_14;
	neg.s32 	%r207, %r27;
$L__BB0_13:
	.pragma "nounroll";
	mul.wide.s32 	%rd27, %r210, 4;
	add.s64 	%rd28, %rd1, %rd27;
	mul.wide.s32 	%rd29, %r193, 4;
	add.s64 	%rd30, %rd2, %rd29;
	add.s32 	%r193, %r193, 1;
	ld.global.u32 	%r130, [%rd30];
	add.s32 	%r210, %r210, 1;
	st.global.u32 	[%rd28], %r130;
	add.s32 	%r207, %r207, 1;
	setp.ne.s32 	%p16, %r207, 0;
	@%p16 bra 	$L__BB0_13;
$L__BB0_14:
	setp.lt.s32 	%p17, %r96, %r194;
	@%p17 bra 	$L__BB0_31;
	sub.s32 	%r131, %r96, %r194;
	add.s32 	%r41, %r131, 1;
	and.b32  	%r42, %r41, 15;
	setp.lt.u32 	%p18, %r131, 15;
	@%p18 bra 	$L__BB0_22;
	and.b32  	%r132, %r41, -16;
	neg.s32 	%r223, %r132;
	add.s64 	%rd4, %rd1, 32;
	bra.uni 	$L__BB0_21;
$L__BB0_17:
	mul.wide.s32 	%rd7, %r193, 4;
	add.s64 	%rd8, %rd2, %rd7;
	ld.global.u32 	%r11, [%rd8];
	mul.wide.s32 	%rd9, %r194, 4;
	add.s64 	%rd10, %rd2, %rd9;
	ld.global.u32 	%r12, [%rd10];
	setp.gt.s32 	%p4, %r11, %r12;
	@%p4 bra 	$L__BB0_19;
	add.s32 	%r193, %r193, 1;
	mul.wide.s32 	%rd11, %r210, 4;
	add.s64 	%rd12, %rd1, %rd11;
	st.global.u32 	[%rd12], %r11;
	bra.uni 	$L__BB0_20;
$L__BB0_19:
	add.s32 	%r194, %r194, 1;
	mul.wide.s32 	%rd13, %r210, 4;
	add.s64 	%rd14, %rd1, %rd13;
	st.global.u32 	[%rd14], %r12;
$L__BB0_20:
	add.s32 	%r210, %r210, 1;
	setp.le.s32 	%p5, %r193, %r95;
	setp.le.s32 	%p6, %r194, %r96;
	and.pred  	%p7, %p5, %p6;
	@%p7 bra 	$L__BB0_17;
	bra.uni 	$L__BB0_1;
$L__BB0_21:
	.pragma "nounroll";
	mul.wide.s32 	%rd31, %r210, 4;
	add.s64 	%rd32, %rd4, %rd31;
	mul.wide.s32 	%rd33, %r194, 4;
	add.s64 	%rd34, %rd2, %rd33;
	ld.global.u32 	%r133, [%rd34];
	st.global.u32 	[%rd32+-32], %r133;
	ld.global.u32 	%r134, [%rd34+4];
	st.global.u32 	[%rd32+-28], %r134;
	ld.global.u32 	%r135, [%rd34+8];
	st.global.u32 	[%rd32+-24], %r135;
	ld.global.u32 	%r136, [%rd34+12];
	st.global.u32 	[%rd32+-20], %r136;
	ld.global.u32 	%r137, [%rd34+16];
	st.global.u32 	[%rd32+-16], %r137;
	ld.global.u32 	%r138, [%rd34+20];
	st.global.u32 	[%rd32+-12], %r138;
	ld.global.u32 	%r139, [%rd34+24];
	st.global.u32 	[%rd32+-8], %r139;
	ld.global.u32 	%r140, [%rd34+28];
	st.global.u32 	[%rd32+-4], %r140;
	ld.global.u32 	%r141, [%rd34+32];
	st.global.u32 	[%rd32], %r141;
	ld.global.u32 	%r142, [%rd34+36];
	st.global.u32 	[%rd32+4], %r142;
	ld.global.u32 	%r143, [%rd34+40];
	st.global.u32 	[%rd32+8], %r143;
	ld.global.u32 	%r144, [%rd34+44];
	st.global.u32 	[%rd32+12], %r144;
	ld.global.u32 	%r145, [%rd34+48];
	st.global.u32 	[%rd32+16], %r145;
	ld.global.u32 	%r146, [%rd34+52];
	st.global.u32 	[%rd32+20], %r146;
	ld.global.u32 	%r147, [%rd34+56];
	st.global.u32 	[%rd32+24], %r147;
	add.s32 	%r194, %r194, 16;
	ld.global.u32 	%r148, [%rd34+60];
	add.s32 	%r210, %r210, 16;
	st.global.u32 	[%rd32+28], %r148;
	add.s32 	%r223, %r223, 16;
	setp.eq.s32 	%p19, %r223, 0;
	@%p19 bra 	$L__BB0_22;
	bra.uni 	$L__BB0_21;
$L__BB0_22:
	setp.eq.s32 	%p20, %r42, 0;
	@%p20 bra 	$L__BB0_31;
	and.b32  	%r52, %r41, 7;
	setp.lt.u32 	%p21, %r42, 8;
	@%p21 bra 	$L__BB0_25;
	mul.wide.s32 	%rd35, %r194, 4;
	add.s64 	%rd36, %rd2, %rd35;
	ld.global.u32 	%r149, [%rd36];
	mul.wide.s32 	%rd37, %r210, 4;
	add.s64 	%rd38, %rd1, %rd37;
	st.global.u32 	[%rd38], %r149;
	ld.global.u32 	%r150, [%rd36+4];
	st.global.u32 	[%rd38+4], %r150;
	ld.global.u32 	%r151, [%rd36+8];
	st.global.u32 	[%rd38+8], %r151;
	ld.global.u32 	%r152, [%rd36+12];
	st.global.u32 	[%rd38+12], %r152;
	ld.global.u32 	%r153, [%rd36+16];
	st.global.u32 	[%rd38+16], %r153;
	ld.global.u32 	%r154, [%rd36+20];
	st.global.u32 	[%rd38+20], %r154;
	ld.global.u32 	%r155, [%rd36+24];
	st.global.u32 	[%rd38+24], %r155;
	ld.global.u32 	%r156, [%rd36+28];
	st.global.u32 	[%rd38+28], %r156;
	add.s32 	%r194, %r194, 8;
	add.s32 	%r210, %r210, 8;
$L__BB0_25:
	setp.eq.s32 	%p22, %r52, 0;
	@%p22 bra 	$L__BB0_31;
	and.b32  	%r57, %r41, 3;
	setp.lt.u32 	%p23, %r52, 4;
	@%p23 bra 	$L__BB0_28;
	mul.wide.s32 	%rd39, %r194, 4;
	add.s64 	%rd40, %rd2, %rd39;
	ld.global.u32 	%r157, [%rd40];
	mul.wide.s32 	%rd41, %r210, 4;
	add.s64 	%rd42, %rd1, %rd41;
	st.global.u32 	[%rd42], %r157;
	ld.global.u32 	%r158, [%rd40+4];
	st.global.u32 	[%rd42+4], %r158;
	ld.global.u32 	%r159, [%rd40+8];
	st.global.u32 	[%rd42+8], %r159;
	ld.global.u32 	%r160, [%rd40+12];
	st.global.u32 	[%rd42+12], %r160;
	add.s32 	%r194, %r194, 4;
	add.s32 	%r210, %r210, 4;
$L__BB0_28:
	setp.eq.s32 	%p24, %r57, 0;
	@%p24 bra 	$L__BB0_31;
	neg.s32 	%r220, %r57;
$L__BB0_30:
	.pragma "nounroll";
	mul.wide.s32 	%rd43, %r210, 4;
	add.s64 	%rd44, %rd1, %rd43;
	mul.wide.s32 	%rd45, %r194, 4;
	add.s64 	%rd46, %rd2, %rd45;
	add.s32 	%r194, %r194, 1;
	ld.global.u32 	%r161, [%rd46];
	add.s32 	%r210, %r210, 1;
	st.global.u32 	[%rd44], %r161;
	add.s32 	%r220, %r220, 1;
	setp.ne.s32 	%p25, %r220, 0;
	@%p25 bra 	$L__BB0_30;
$L__BB0_31:
	setp.lt.s32 	%p26, %r96, %r228;
	@%p26 bra 	$L__BB0_44;
	sub.s32 	%r162, %r96, %r228;
	add.s32 	%r69, %r162, 1;
	and.b32  	%r70, %r69, 15;
	setp.lt.u32 	%p27, %r162, 15;
	@%p27 bra 	$L__BB0_35;
	and.b32  	%r163, %r69, -16;
	neg.s32 	%r226, %r163;
$L__BB0_34:
	.pragma "nounroll";
	mul.wide.s32 	%rd47, %r228, 4;
	add.s64 	%rd48, %rd1, %rd47;
	ld.global.u32 	%r164, [%rd48];
	add.s64 	%rd49, %rd2, %rd47;
	st.global.u32 	[%rd49], %r164;
	ld.global.u32 	%r165, [%rd48+4];
	st.global.u32 	[%rd49+4], %r165;
	ld.global.u32 	%r166, [%rd48+8];
	st.global.u32 	[%rd49+8], %r166;
	ld.global.u32 	%r167, [%rd48+12];
	st.global.u32 	[%rd49+12], %r167;
	ld.global.u32 	%r168, [%rd48+16];
	st.global.u32 	[%rd49+16], %r168;
	ld.global.u32 	%r169, [%rd48+20];
	st.global.u32 	[%rd49+20], %r169;
	ld.global.u32 	%r170, [%rd48+24];
	st.global.u32 	[%rd49+24], %r170;
	ld.global.u32 	%r171, [%rd48+28];
	st.global.u32 	[%rd49+28], %r171;
	ld.global.u32 	%r172, [%rd48+32];
	st.global.u32 	[%rd49+32], %r172;
	ld.global.u32 	%r173, [%rd48+36];
	st.global.u32 	[%rd49+36], %r173;
	ld.global.u32 	%r174, [%rd48+40];
	st.global.u32 	[%rd49+40], %r174;
	ld.global.u32 	%r175, [%rd48+44];
	st.global.u32 	[%rd49+44], %r175;
	ld.global.u32 	%r176, [%rd48+48];
	st.global.u32 	[%rd49+48], %r176;
	ld.global.u32 	%r177, [%rd48+52];
	st.global.u32 	[%rd49+52], %r177;
	ld.global.u32 	%r178, [%rd48+56];
	st.global.u32 	[%rd49+56], %r178;
	ld.global.u32 	%r179, [%rd48+60];
	st.global.u32 	[%rd49+60], %r179;
	add.s32 	%r228, %r228, 16;
	add.s32 	%r226, %r226, 16;
	setp.ne.s32 	%p28, %r226, 0;
	@%p28 bra 	$L__BB0_34;
$L__BB0_35:
	setp.eq.s32 	%p29, %r70, 0;
	@%p29 bra 	$L__BB0_44;
	and.b32  	%r83, %r69, 7;
	setp.lt.u32 	%p30, %r70, 8;
	@%p30 bra 	$L__BB0_38;
	mul.wide.s32 	%rd50, %r228, 4;
	add.s64 	%rd51, %rd1, %rd50;
	ld.global.u32 	%r180, [%rd51];
	add.s64 	%rd52, %rd2, %rd50;
	st.global.u32 	[%rd52], %r180;
	ld.global.u32 	%r181, [%rd51+4];
	st.global.u32 	[%rd52+4], %r181;
	ld.global.u32 	%r182, [%rd51+8];
	st.global.u32 	[%rd52+8], %r182;
	ld.global.u32 	%r183, [%rd51+12];
	st.global.u32 	[%rd52+12], %r183;
	ld.global.u32 	%r184, [%rd51+16];
	st.global.u32 	[%rd52+16], %r184;
	ld.global.u32 	%r185, [%rd51+20];
	st.global.u32 	[%rd52+20], %r185;
	ld.global.u32 	%r186, [%rd51+24];
	st.global.u32 	[%rd52+24], %r186;
	ld.global.u32 	%r187, [%rd51+28];
	st.global.u32 	[%rd52+28], %r187;
	add.s32 	%r228, %r228, 8;
$L__BB0_38:
	setp.eq.s32 	%p31, %r83, 0;
	@%p31 bra 	$L__BB0_44;
	and.b32  	%r86, %r69, 3;
	setp.lt.u32 	%p32, %r83, 4;
	@%p32 bra 	$L__BB0_41;
	mul.wide.s32 	%rd53, %r228, 4;
	add.s64 	%rd54, %rd1, %rd53;
	ld.global.u32 	%r188, [%rd54];
	add.s64 	%rd55, %rd2, %rd53;
	st.global.u32 	[%rd55], %r188;
	ld.global.u32 	%r189, [%rd54+4];
	st.global.u32 	[%rd55+4], %r189;
	ld.global.u32 	%r190, [%rd54+8];
	st.global.u32 	[%rd55+8], %r190;
	ld.global.u32 	%r191, [%rd54+12];
	st.global.u32 	[%rd55+12], %r191;
	add.s32 	%r228, %r228, 4;
$L__BB0_41:
	setp.eq.s32 	%p33, %r86, 0;
	@%p33 bra 	$L__BB0_44;
	neg.s32 	%r231, %r86;
$L__BB0_43:
	.pragma "nounroll";
	mul.wide.s32 	%rd56, %r228, 4;
	add.s64 	%rd57, %rd2, %rd56;
	add.s64 	%rd58, %rd1, %rd56;
	ld.global.u32 	%r192, [%rd58];
	st.global.u32 	[%rd57], %r192;
	add.s32 	%r228, %r228, 1;
	add.s32 	%r231, %r231, 1;
	setp.ne.s32 	%p34, %r231, 0;
	@%p34 bra 	$L__BB0_43;
$L__BB0_44:
	ret;

}


// ===== COMPILED SASS (sm_100) =====

	.target	sm_100

	.elftype	@"ET_EXEC"


//--------------------- .note.nv.tkinfo           --------------------------
	.section	.note.nv.tkinfo,"",@"SHT_NOTE"
	.sectionflags	@"SHF_NOTE_NV_TKINFO"
	.tkinfo
        /*0018*/ 	.word	0x00000002
        /*0030*/ 	.string	""
        /*0030*/ 	.string	"ptxas"
        /*0030*/ 	.string	"Cuda compilation tools, release 13.0, V13.0.88"
        /*0030*/ 	.string	"Build cuda_13.0.r13.0/compiler.36424714_0"
        /*0030*/ 	.string	"-arch sm_100 -m 64 "



//--------------------- .note.nv.cuinfo           --------------------------
	.section	.note.nv.cuinfo,"",@"SHT_NOTE"
	.sectionflags	@"SHF_NOTE_NV_CUINFO"
        /*0018*/ 	.short	0x0002
        /*001a*/ 	.short	0x0064
        /*001c*/ 	.short	0x0082
	.zero		2


//--------------------- .nv.info                  --------------------------
	.section	.nv.info,"",@"SHT_CUDA_INFO"
	.align	4


	//----- nvinfo : EIATTR_REGCOUNT
	.align		4
        /*0000*/ 	.byte	0x04, 0x2f
        /*0002*/ 	.short	(.L_1 - .L_0)
	.align		4
.L_0:
        /*0004*/ 	.word	index@(_Z5mergePiS_iii)
        /*0008*/ 	.word	0x0000001a


	//----- nvinfo : EIATTR_FRAME_SIZE
	.align		4
.L_1:
        /*000c*/ 	.byte	0x04, 0x11
        /*000e*/ 	.short	(.L_3 - .L_2)
	.align		4
.L_2:
        /*0010*/ 	.word	index@(_Z5mergePiS_iii)
        /*0014*/ 	.word	0x00000000


	//----- nvinfo : EIATTR_MIN_STACK_SIZE
	.align		4
.L_3:
        /*0018*/ 	.byte	0x04, 0x12
        /*001a*/ 	.short	(.L_5 - .L_4)
	.align		4
.L_4:
        /*001c*/ 	.word	index@(_Z5mergePiS_iii)
        /*0020*/ 	.word	0x00000000
.L_5:


//--------------------- .nv.compat                --------------------------
	.section	.nv.compat,"",@"SHT_CUDA_COMPAT_INFO"
	.align	4
        /*0000*/ 	.byte	0x02, 0x09, 0x00, 0x00, 0x02, 0x02, 0x01, 0x00, 0x02, 0x05, 0x05, 0x00, 0x03, 0x07, 0x01, 0x01
        /*0010*/ 	.byte	0x02, 0x03, 0x00, 0x00, 0x02, 0x06, 0x01, 0x00, 0x04, 0x0b, 0x08, 0x00, 0x09, 0x00, 0x00, 0x00
        /*0020*/ 	.byte	0x00, 0x00, 0x00, 0x00


//--------------------- .nv.info._Z5mergePiS_iii  --------------------------
	.section	.nv.info._Z5mergePiS_iii,"",@"SHT_CUDA_INFO"
	.sectionflags	@""
	.align	4


	//----- nvinfo : EIATTR_CUDA_API_VERSION
	.align		4
        /*0000*/ 	.byte	0x04, 0x37
        /*0002*/ 	.short	(.L_7 - .L_6)
.L_6:
        /*0004*/ 	.word	0x00000082


	//----- nvinfo : EIATTR_KPARAM_INFO
	.align		4
.L_7:
        /*0008*/ 	.byte	0x04, 0x17
        /*000a*/ 	.short	(.L_9 - .L_8)
.L_8:
        /*000c*/ 	.word	0x00000000
        /*0010*/ 	.short	0x0004
        /*0012*/ 	.short	0x0018
        /*0014*/ 	.byte	0x00, 0xf0, 0x11, 0x00


	//----- nvinfo : EIATTR_KPARAM_INFO
	.align		4
.L_9:
        /*0018*/ 	.byte	0x04, 0x17
        /*001a*/ 	.short	(.L_11 - .L_10)
.L_10:
        /*001c*/ 	.word	0x00000000
        /*0020*/ 	.short	0x0003
        /*0022*/ 	.short	0x0014
        /*0024*/ 	.byte	0x00, 0xf0, 0x11, 0x00


	//----- nvinfo : EIATTR_KPARAM_INFO
	.align		4
.L_11:
        /*0028*/ 	.byte	0x04, 0x17
        /*002a*/ 	.short	(.L_13 - .L_12)
.L_12:
        /*002c*/ 	.word	0x00000000
        /*0030*/ 	.short	0x0002
        /*0032*/ 	.short	0x0010
        /*0034*/ 	.byte	0x00, 0xf0, 0x11, 0x00


	//----- nvinfo : EIATTR_KPARAM_INFO
	.align		4
.L_13:
        /*0038*/ 	.byte	0x04, 0x17
        /*003a*/ 	.short	(.L_15 - .L_14)
.L_14:
        /*003c*/ 	.word	0x00000000
        /*0040*/ 	.short	0x0001
        /*0042*/ 	.short	0x0008
        /*0044*/ 	.byte	0x00, 0xf5, 0x21, 0x00


	//----- nvinfo : EIATTR_KPARAM_INFO
	.align		4
.L_15:
        /*0048*/ 	.byte	0x04, 0x17
        /*004a*/ 	.short	(.L_17 - .L_16)
.L_16:
        /*004c*/ 	.word	0x00000000
        /*0050*/ 	.short	0x0000
        /*0052*/ 	.short	0x0000
        /*0054*/ 	.byte	0x00, 0xf5, 0x21, 0x00


	//----- nvinfo : EIATTR_SPARSE_MMA_MASK
	.align		4
.L_17:
        /*0058*/ 	.byte	0x03, 0x50
        /*005a*/ 	.short	0x0000


	//----- nvinfo : EIATTR_MAXREG_COUNT
	.align		4
        /*005c*/ 	.byte	0x03, 0x1b
        /*005e*/ 	.short	0x00ff


	//----- nvinfo : EIATTR_MERCURY_ISA_VERSION
	.align		4
        /*0060*/ 	.byte	0x03, 0x5f
        /*0062*/ 	.short	0x0101


	//----- nvinfo : EIATTR_VRC_CTA_INIT_COUNT
	.align		4
        /*0064*/ 	.byte	0x02, 0x4a
	.zero		1
	.zero		1


	//----- nvinfo : EIATTR_EXIT_INSTR_OFFSETS
	.align		4
        /*0068*/ 	.byte	0x04, 0x1c
        /*006a*/ 	.short	(.L_19 - .L_18)


	//   ....[0]....
.L_18:
        /*006c*/ 	.word	0x00001030


	//   ....[1]....
        /*0070*/ 	.word	0x00001340


	//   ....[2]....
        /*0074*/ 	.word	0x000014e0


	//   ....[3]....
        /*0078*/ 	.word	0x00001600


	//   ....[4]....
        /*007c*/ 	.word	0x000016c0


	//----- nvinfo : EIATTR_CBANK_PARAM_SIZE
	.align		4
.L_19:
        /*0080*/ 	.byte	0x03, 0x19
        /*0082*/ 	.short	0x001c


	//----- nvinfo : EIATTR_PARAM_CBANK
	.align		4
        /*0084*/ 	.byte	0x04, 0x0a
        /*0086*/ 	.short	(.L_21 - .L_20)
	.align		4
.L_20:
        /*0088*/ 	.word	index@(.nv.constant0._Z5mergePiS_iii)
        /*008c*/ 	.short	0x0380
        /*008e*/ 	.short	0x001c


	//----- nvinfo : EIATTR_SW_WAR
	.align		4
.L_21:
        /*0090*/ 	.byte	0x04, 0x36
        /*0092*/ 	.short	(.L_23 - .L_22)
.L_22:
        /*0094*/ 	.word	0x00000008
.L_23:


//--------------------- .nv.callgraph             --------------------------
	.section	.nv.callgraph,"",@"SHT_CUDA_CALLGRAPH"
	.align	4
	.sectionentsize	8
	.align		4
        /*0000*/ 	.word	0x00000000
	.align		4
        /*0004*/ 	.word	0xffffffff
	.align		4
        /*0008*/ 	.word	0x00000000
	.align		4
        /*000c*/ 	.word	0xfffffffe
	.align		4
        /*0010*/ 	.word	0x00000000
	.align		4
        /*0014*/ 	.word	0xfffffffd
	.align		4
        /*0018*/ 	.word	0x00000000
	.align		4
        /*001c*/ 	.word	0xfffffffc


//--------------------- .text._Z5mergePiS_iii     --------------------------
	.section	.text._Z5mergePiS_iii,"ax",@progbits
	.align	128
        .global         _Z5mergePiS_iii
        .type           _Z5mergePiS_iii,@function
        .size           _Z5mergePiS_iii,(.L_x_20 - _Z5mergePiS_iii)
        .other          _Z5mergePiS_iii,@"STO_CUDA_ENTRY STV_DEFAULT"
_Z5mergePiS_iii:
.text._Z5mergePiS_iii:
[----:B------:R-:W-:Y:S01]  /*0000*/  LDC R1, c[0x0][0x37c] ;  /* 0x0000df00ff017b82 */ /* 0x000fe20000000800 */
[----:B------:R-:W0:Y:S07]  /*0010*/  LDCU UR4, c[0x0][0x398] ;  /* 0x00007300ff0477ac */ /* 0x000e2e0008000800 */
[----:B------:R-:W1:Y:S01]  /*0020*/  LDC.64 R12, c[0x0][0x380] ;  /* 0x0000e000ff0c7b82 */ /* 0x000e620000000a00 */
[----:B------:R-:W0:Y:S01]  /*0030*/  LDCU.64 UR10, c[0x0][0x390] ;  /* 0x00007200ff0a77ac */ /* 0x000e220008000a00 */
[----:B------:R-:W2:Y:S06]  /*0040*/  LDCU UR12, c[0x0][0x390] ;  /* 0x00007200ff0c77ac */ /* 0x000eac0008000800 */
[----:B------:R-:W3:Y:S01]  /*0050*/  LDC.64 R14, c[0x0][0x388] ;  /* 0x0000e200ff0e7b82 */ /* 0x000ee20000000a00 */
[----:B------:R-:W4:Y:S01]  /*0060*/  LDCU.64 UR8, c[0x0][0x358] ;  /* 0x00006b00ff0877ac */ /* 0x000f220008000a00 */
[----:B------:R-:W1:Y:S01]  /*0070*/  LDCU UR5, c[0x0][0x398] ;  /* 0x00007300ff0577ac */ /* 0x000e620008000800 */
[----:B------:R-:W1:Y:S01]  /*0080*/  LDCU UR6, c[0x0][0x394] ;  /* 0x00007280ff0677ac */ /* 0x000e620008000800 */
[----:B0-----:R-:W-:-:S02]  /*0090*/  UISETP.GE.AND UP0, UPT, UR11, UR4, UPT ;  /* 0x000000040b00728c */ /* 0x001fc4000bf06270 */
[----:B------:R-:W-:Y:S01]  /*00a0*/  UIADD3 UR7, UPT, UPT, UR11, 0x1, URZ ;  /* 0x000000010b077890 */ /* 0x000fe2000fffe0ff */
[----:B--2---:R-:W-:Y:S01]  /*00b0*/  IMAD.U32 R4, RZ, RZ, UR12 ;  /* 0x0000000cff047e24 */ /* 0x004fe2000f8e00ff */
[----:B------:R-:W-:Y:S01]  /*00c0*/  UISETP.GT.OR UP0, UPT, UR10, UR11, UP0 ;  /* 0x0000000b0a00728c */ /* 0x000fe20008704670 */
[----:B------:R-:W-:-:S03]  /*00d0*/  IMAD.U32 R2, RZ, RZ, UR12 ;  /* 0x0000000cff027e24 */ /* 0x000fc6000f8e00ff */
[----:B------:R-:W-:-:S05]  /*00e0*/  IMAD.U32 R3, RZ, RZ, UR7 ;  /* 0x00000007ff037e24 */ /* 0x000fca000f8e00ff */
[----:B----4-:R-:W-:Y:S05]  /*00f0*/  BRA.U UP0, `(.L_x_0) ;  /* 0x0000000100407547 */ /* 0x010fea000b800000 */
.L_x_1:
[----:B-1----:R-:W-:-:S04]  /*0100*/  IMAD.WIDE R6, R4, 0x4, R12 ;  /* 0x0000000404067825 */ /* 0x002fc800078e020c */
[----:B------:R-:W-:Y:S02]  /*0110*/  IMAD.WIDE R8, R3, 0x4, R12 ;  /* 0x0000000403087825 */ /* 0x000fe400078e020c */
[----:B------:R-:W2:Y:S04]  /*0120*/  LDG.E R7, desc[UR8][R6.64] ;  /* 0x0000000806077981 */ /* 0x000ea8000c1e1900 */
[----:B------:R-:W2:Y:S01]  /*0130*/  LDG.E R8, desc[UR8][R8.64] ;  /* 0x0000000808087981 */ /* 0x000ea2000c1e1900 */
[C---:B---3--:R-:W-:Y:S01]  /*0140*/  IMAD.WIDE R10, R2.reuse, 0x4, R14 ;  /* 0x00000004020a7825 */ /* 0x048fe200078e020e */
[----:B------:R-:W-:Y:S01]  /*0150*/  UMOV UR4, UR5 ;  /* 0x0000000500047c82 */ /* 0x000fe20008000000 */
[----:B------:R-:W-:Y:S02]  /*0160*/  UMOV UR11, UR6 ;  /* 0x00000006000b7c82 */ /* 0x000fe40008000000 */
[----:B------:R-:W-:Y:S01]  /*0170*/  VIADD R2, R2, 0x1 ;  /* 0x0000000102027836 */ /* 0x000fe20000000000 */
[----:B--2---:R-:W-:-:S13]  /*0180*/  ISETP.GT.AND P0, PT, R7, R8, PT ;  /* 0x000000080700720c */ /* 0x004fda0003f04270 */
[----:B------:R-:W-:Y:S01]  /*0190*/  @!P0 VIADD R4, R4, 0x1 ;  /* 0x0000000104048836 */ /* 0x000fe20000000000 */
[----:B------:R-:W-:Y:S01]  /*01a0*/  @P0 IADD3 R3, PT, PT, R3, 0x1, RZ ;  /* 0x0000000103030810 */ /* 0x000fe20007ffe0ff */
[----:B------:R0:W-:Y:S03]  /*01b0*/  @!P0 STG.E desc[UR8][R10.64], R7 ;  /* 0x000000070a008986 */ /* 0x0001e6000c101908 */
[----:B------:R-:W-:Y:S01]  /*01c0*/  ISETP.LE.AND P1, PT, R4, UR11, PT ;  /* 0x0000000b04007c0c */ /* 0x000fe2000bf23270 */
[----:B------:R0:W-:Y:S01]  /*01d0*/  @P0 STG.E desc[UR8][R10.64], R8 ;  /* 0x000000080a000986 */ /* 0x0001e2000c101908 */
[----:B------:R-:W-:-:S13]  /*01e0*/  ISETP.GT.AND P0, PT, R3, UR4, PT ;  /* 0x0000000403007c0c */ /* 0x000fda000bf04270 */
[----:B0-----:R-:W-:Y:S05]  /*01f0*/  @!P0 BRA P1, `(.L_x_1) ;  /* 0xfffffffc00c08947 */ /* 0x001fea000083ffff */
.L_x_0:
[----:B------:R-:W-:Y:S01]  /*0200*/  ISETP.GT.AND P0, PT, R4, UR11, PT ;  /* 0x0000000b04007c0c */ /* 0x000fe2000bf04270 */
[----:B------:R-:W-:-:S12]  /*0210*/  IMAD.U32 R0, RZ, RZ, UR12 ;  /* 0x0000000cff007e24 */ /* 0x000fd8000f8e00ff */
[----:B------:R-:W-:Y:S05]  /*0220*/  @P0 BRA `(.L_x_2) ;  /* 0x0000000400b80947 */ /* 0x000fea0003800000 */
[C---:B------:R-:W-:Y:S02]  /*0230*/  IADD3 R6, PT, PT, -R4.reuse, UR11, RZ ;  /* 0x0000000b04067c10 */ /* 0x040fe4000fffe1ff */
[----:B------:R-:W-:Y:S02]  /*0240*/  IADD3 R5, PT, PT, -R4, UR7, RZ ;  /* 0x0000000704057c10 */ /* 0x000fe4000fffe1ff */
[----:B------:R-:W-:Y:S02]  /*0250*/  ISETP.GE.U32.AND P1, PT, R6, 0xf, PT ;  /* 0x0000000f0600780c */ /* 0x000fe40003f26070 */
[----:B---3--:R-:W-:-:S04]  /*0260*/  LOP3.LUT R14, R5, 0xf, RZ, 0xc0, !PT ;  /* 0x0000000f050e7812 */ /* 0x008fc800078ec0ff */
[----:B------:R-:W-:-:S07]  /*0270*/  ISETP.NE.AND P0, PT, R14, RZ, PT ;  /* 0x000000ff0e00720c */ /* 0x000fce0003f05270 */
[----:B------:R-:W-:Y:S06]  /*0280*/  @!P1 BRA `(.L_x_3) ;  /* 0x0000000000b49947 */ /* 0x000fec0003800000 */
[----:B------:R-:W0:Y:S01]  /*0290*/  LDC.64 R6, c[0x0][0x388] ;  /* 0x0000e200ff067b82 */ /* 0x000e220000000a00 */
[----:B-1----:R-:W-:-:S04]  /*02a0*/  LOP3.LUT R12, R5, 0xfffffff0, RZ, 0xc0, !PT ;  /* 0xfffffff0050c7812 */ /* 0x002fc800078ec0ff */
[----:B------:R-:W-:Y:S02]  /*02b0*/  IADD3 R12, PT, PT, -R12, RZ, RZ ;  /* 0x000000ff0c0c7210 */ /* 0x000fe40007ffe1ff */
[----:B0-----:R-:W-:-:S05]  /*02c0*/  IADD3 R6, P1, PT, R6, 0x20, RZ ;  /* 0x0000002006067810 */ /* 0x001fca0007f3e0ff */
[----:B------:R-:W-:-:S08]  /*02d0*/  IMAD.X R7, RZ, RZ, R7, P1 ;  /* 0x000000ffff077224 */ /* 0x000fd000008e0607 */
.L_x_4:
[----:B------:R-:W0:Y:S02]  /*02e0*/  LDC.64 R10, c[0x0][0x380] ;  /* 0x0000e000ff0a7b82 */ /* 0x000e240000000a00 */
[----:B0-----:R-:W-:-:S05]  /*02f0*/  IMAD.WIDE R10, R4, 0x4, R10 ;  /* 0x00000004040a7825 */ /* 0x001fca00078e020a */
[----:B----4-:R-:W2:Y:S01]  /*0300*/  LDG.E R13, desc[UR8][R10.64] ;  /* 0x000000080a0d7981 */ /* 0x010ea2000c1e1900 */
[----:B------:R-:W-:-:S05]  /*0310*/  IMAD.WIDE R8, R2, 0x4, R6 ;  /* 0x0000000402087825 */ /* 0x000fca00078e0206 */
[----:B--2---:R0:W-:Y:S04]  /*0320*/  STG.E desc[UR8][R8.64+-0x20], R13 ;  /* 0xffffe00d08007986 */ /* 0x0041e8000c101908 */
[----:B------:R-:W2:Y:S04]  /*0330*/  LDG.E R15, desc[UR8][R10.64+0x4] ;  /* 0x000004080a0f7981 */ /* 0x000ea8000c1e1900 */
[----:B--2---:R1:W-:Y:S04]  /*0340*/  STG.E desc[UR8][R8.64+-0x1c], R15 ;  /* 0xffffe40f08007986 */ /* 0x0043e8000c101908 */
[----:B------:R-:W2:Y:S04]  /*0350*/  LDG.E R17, desc[UR8][R10.64+0x8] ;  /* 0x000008080a117981 */ /* 0x000ea8000c1e1900 */
[----:B--2---:R2:W-:Y:S04]  /*0360*/  STG.E desc[UR8][R8.64+-0x18], R17 ;  /* 0xffffe81108007986 */ /* 0x0045e8000c101908 */
[----:B------:R-:W3:Y:S04]  /*0370*/  LDG.E R19, desc[UR8][R10.64+0xc] ;  /* 0x00000c080a137981 */ /* 0x000ee8000c1e1900 */
[----:B---3--:R3:W-:Y:S04]  /*0380*/  STG.E desc[UR8][R8.64+-0x14], R19 ;  /* 0xffffec1308007986 */ /* 0x0087e8000c101908 */
[----:B------:R-:W4:Y:S04]  /*0390*/  LDG.E R21, desc[UR8][R10.64+0x10] ;  /* 0x000010080a157981 */ /* 0x000f28000c1e1900 */
[----:B----4-:R4:W-:Y:S04]  /*03a0*/  STG.E desc[UR8][R8.64+-0x10], R21 ;  /* 0xfffff01508007986 */ /* 0x0109e8000c101908 */
[----:B------:R-:W5:Y:S04]  /*03b0*/  LDG.E R23, desc[UR8][R10.64+0x14] ;  /* 0x000014080a177981 */ /* 0x000f68000c1e1900 */
[----:B-----5:R5:W-:Y:S04]  /*03c0*/  STG.E desc[UR8][R8.64+-0xc], R23 ;  /* 0xfffff41708007986 */ /* 0x020be8000c101908 */
[----:B0-----:R-:W2:Y:S04]  /*03d0*/  LDG.E R13, desc[UR8][R10.64+0x18] ;  /* 0x000018080a0d7981 */ /* 0x001ea8000c1e1900 */
[----:B--2---:R0:W-:Y:S04]  /*03e0*/  STG.E desc[UR8][R8.64+-0x8], R13 ;  /* 0xfffff80d08007986 */ /* 0x0041e8000c101908 */
[----:B-1----:R-:W2:Y:S04]  /*03f0*/  LDG.E R15, desc[UR8][R10.64+0x1c] ;  /* 0x00001c080a0f7981 */ /* 0x002ea8000c1e1900 */
[----:B--2---:R1:W-:Y:S04]  /*0400*/  STG.E desc[UR8][R8.64+-0x4], R15 ;  /* 0xfffffc0f08007986 */ /* 0x0043e8000c101908 */
[----:B------:R-:W2:Y:S04]  /*0410*/  LDG.E R17, desc[UR8][R10.64+0x20] ;  /* 0x000020080a117981 */ /* 0x000ea8000c1e1900 */
[----:B--2---:R2:W-:Y:S04]  /*0420*/  STG.E desc[UR8][R8.64], R17 ;  /* 0x0000001108007986 */ /* 0x0045e8000c101908 */
[----:B---3--:R-:W3:Y:S04]  /*0430*/  LDG.E R19, desc[UR8][R10.64+0x24] ;  /* 0x000024080a137981 */ /* 0x008ee8000c1e1900 */
[----:B---3--:R3:W-:Y:S04]  /*0440*/  STG.E desc[UR8][R8.64+0x4], R19 ;  /* 0x0000041308007986 */ /* 0x0087e8000c101908 */
[----:B----4-:R-:W4:Y:S04]  /*0450*/  LDG.E R21, desc[UR8][R10.64+0x28] ;  /* 0x000028080a157981 */ /* 0x010f28000c1e1900 */
[----:B----4-:R4:W-:Y:S04]  /*0460*/  STG.E desc[UR8][R8.64+0x8], R21 ;  /* 0x0000081508007986 */ /* 0x0109e8000c101908 */
[----:B-----5:R-:W5:Y:S04]  /*0470*/  LDG.E R23, desc[UR8][R10.64+0x2c] ;  /* 0x00002c080a177981 */ /* 0x020f68000c1e1900 */
[----:B-----5:R4:W-:Y:S04]  /*0480*/  STG.E desc[UR8][R8.64+0xc], R23 ;  /* 0x00000c1708007986 */ /* 0x0209e8000c101908 */
[----:B0-----:R-:W5:Y:S04]  /*0490*/  LDG.E R13, desc[UR8][R10.64+0x30] ;  /* 0x000030080a0d7981 */ /* 0x001f68000c1e1900 */
[----:B-----5:R4:W-:Y:S04]  /*04a0*/  STG.E desc[UR8][R8.64+0x10], R13 ;  /* 0x0000100d08007986 */ /* 0x0209e8000c101908 */
[----:B-1----:R-:W5:Y:S04]  /*04b0*/  LDG.E R15, desc[UR8][R10.64+0x34] ;  /* 0x000034080a0f7981 */ /* 0x002f68000c1e1900 */
[----:B-----5:R4:W-:Y:S04]  /*04c0*/  STG.E desc[UR8][R8.64+0x14], R15 ;  /* 0x0000140f08007986 */ /* 0x0209e8000c101908 */
[----:B--2---:R-:W2:Y:S01]  /*04d0*/  LDG.E R17, desc[UR8][R10.64+0x38] ;  /* 0x000038080a117981 */ /* 0x004ea2000c1e1900 */
[----:B------:R-:W-:-:S05]  /*04e0*/  VIADD R12, R12, 0x10 ;  /* 0x000000100c0c7836 */ /* 0x000fca0000000000 */
[----:B------:R-:W-:Y:S01]  /*04f0*/  ISETP.NE.AND P1, PT, R12, RZ, PT ;  /* 0x000000ff0c00720c */ /* 0x000fe20003f25270 */
[----:B--2---:R4:W-:Y:S04]  /*0500*/  STG.E desc[UR8][R8.64+0x18], R17 ;  /* 0x0000181108007986 */ /* 0x0049e8000c101908 */
[----:B---3--:R-:W2:Y:S01]  /*0510*/  LDG.E R19, desc[UR8][R10.64+0x3c] ;  /* 0x00003c080a137981 */ /* 0x008ea2000c1e1900 */
[----:B------:R-:W-:Y:S01]  /*0520*/  VIADD R2, R2, 0x10 ;  /* 0x0000001002027836 */ /* 0x000fe20000000000 */
[----:B------:R-:W-:Y:S02]  /*0530*/  IADD3 R4, PT, PT, R4, 0x10, RZ ;  /* 0x0000001004047810 */ /* 0x000fe40007ffe0ff */
[----:B--2---:R4:W-:Y:S04]  /*0540*/  STG.E desc[UR8][R8.64+0x1c], R19 ;  /* 0x00001c1308007986 */ /* 0x0049e8000c101908 */
[----:B------:R-:W-:Y:S05]  /*0550*/  @P1 BRA `(.L_x_4) ;  /* 0xfffffffc00601947 */ /* 0x000fea000383ffff */
.L_x_3:
[----:B------:R-:W-:Y:S05]  /*0560*/  @!P0 BRA `(.L_x_2) ;  /* 0x0000000000e88947 */ /* 0x000fea0003800000 */
[----:B------:R-:W-:Y:S02]  /*0570*/  ISETP.GE.U32.AND P0, PT, R14, 0x8, PT ;  /* 0x000000080e00780c */ /* 0x000fe40003f06070 */
[----:B------:R-:W-:-:S04]  /*0580*/  LOP3.LUT R10, R5, 0x7, RZ, 0xc0, !PT ;  /* 0x00000007050a7812 */ /* 0x000fc800078ec0ff */
[----:B------:R-:W-:-:S07]  /*0590*/  ISETP.NE.AND P1, PT, R10, RZ, PT ;  /* 0x000000ff0a00720c */ /* 0x000fce0003f25270 */
[----:B------:R-:W-:Y:S06]  /*05a0*/  @!P0 BRA `(.L_x_5) ;  /* 0x0000000000588947 */ /* 0x000fec0003800000 */
[----:B------:R-:W0:Y:S08]  /*05b0*/  LDC.64 R6, c[0x0][0x380] ;  /* 0x0000e000ff067b82 */ /* 0x000e300000000a00 */
[----:B----4-:R-:W2:Y:S01]  /*05c0*/  LDC.64 R8, c[0x0][0x388] ;  /* 0x0000e200ff087b82 */ /* 0x010ea20000000a00 */
[----:B0-----:R-:W-:-:S05]  /*05d0*/  IMAD.WIDE R6, R4, 0x4, R6 ;  /* 0x0000000404067825 */ /* 0x001fca00078e0206 */
[----:B------:R-:W3:Y:S01]  /*05e0*/  LDG.E R11, desc[UR8][R6.64] ;  /* 0x00000008060b7981 */ /* 0x000ee2000c1e1900 */
[----:B--2---:R-:W-:-:S05]  /*05f0*/  IMAD.WIDE R8, R2, 0x4, R8 ;  /* 0x0000000402087825 */ /* 0x004fca00078e0208 */
[----:B---3--:R0:W-:Y:S04]  /*0600*/  STG.E desc[UR8][R8.64], R11 ;  /* 0x0000000b08007986 */ /* 0x0081e8000c101908 */
[----:B-1----:R-:W2:Y:S04]  /*0610*/  LDG.E R13, desc[UR8][R6.64+0x4] ;  /* 0x00000408060d7981 */ /* 0x002ea8000c1e1900 */
[----:B--2---:R1:W-:Y:S04]  /*0620*/  STG.E desc[UR8][R8.64+0x4], R13 ;  /* 0x0000040d08007986 */ /* 0x0043e8000c101908 */
[----:B------:R-:W2:Y:S04]  /*0630*/  LDG.E R15, desc[UR8][R6.64+0x8] ;  /* 0x00000808060f7981 */ /* 0x000ea8000c1e1900 */
[----:B--2---:R2:W-:Y:S04]  /*0640*/  STG.E desc[UR8][R8.64+0x8], R15 ;  /* 0x0000080f08007986 */ /* 0x0045e8000c101908 */
[----:B------:R-:W3:Y:S04]  /*0650*/  LDG.E R17, desc[UR8][R6.64+0xc] ;  /* 0x00000c0806117981 */ /* 0x000ee8000c1e1900 */
[----:B---3--:R2:W-:Y:S04]  /*0660*/  STG.E desc[UR8][R8.64+0xc], R17 ;  /* 0x00000c1108007986 */ /* 0x0085e8000c101908 */
[----:B------:R-:W3:Y:S04]  /*0670*/  LDG.E R19, desc[UR8][R6.64+0x10] ;  /* 0x0000100806137981 */ /* 0x000ee8000c1e1900 */
[----:B---3--:R2:W-:Y:S04]  /*0680*/  STG.E desc[UR8][R8.64+0x10], R19 ;  /* 0x0000101308007986 */ /* 0x0085e8000c101908 */
[----:B------:R-:W3:Y:S04]  /*0690*/  LDG.E R21, desc[UR8][R6.64+0x14] ;  /* 0x0000140806157981 */ /* 0x000ee8000c1e1900 */
[----:B---3--:R2:W-:Y:S04]  /*06a0*/  STG.E desc[UR8][R8.64+0x14], R21 ;  /* 0x0000141508007986 */ /* 0x0085e8000c101908 */
[----:B0-----:R-:W3:Y:S04]  /*06b0*/  LDG.E R11, desc[UR8][R6.64+0x18] ;  /* 0x00001808060b7981 */ /* 0x001ee8000c1e1900 */
[----:B---3--:R2:W-:Y:S04]  /*06c0*/  STG.E desc[UR8][R8.64+0x18], R11 ;  /* 0x0000180b08007986 */ /* 0x0085e8000c101908 */
[----:B-1----:R-:W3:Y:S01]  /*06d0*/  LDG.E R13, desc[UR8][R6.64+0x1c] ;  /* 0x00001c08060d7981 */ /* 0x002ee2000c1e1900 */
[----:B------:R-:W-:-:S02]  /*06e0*/  VIADD R4, R4, 0x8 ;  /* 0x0000000804047836 */ /* 0x000fc40000000000 */
[----:B------:R-:W-:Y:S01]  /*06f0*/  VIADD R2, R2, 0x8 ;  /* 0x0000000802027836 */ /* 0x000fe20000000000 */
[----:B---3--:R2:W-:Y:S06]  /*0700*/  STG.E desc[UR8][R8.64+0x1c], R13 ;  /* 0x00001c0d08007986 */ /* 0x0085ec000c101908 */
.L_x_5:
[----:B------:R-:W-:Y:S05]  /*0710*/  @!P1 BRA `(.L_x_2) ;  /* 0x00000000007c9947 */ /* 0x000fea0003800000 */
[----:B------:R-:W-:Y:S02]  /*0720*/  ISETP.GE.U32.AND P0, PT, R10, 0x4, PT ;  /* 0x000000040a00780c */ /* 0x000fe40003f06070 */
[----:B-1----:R-:W-:-:S04]  /*0730*/  LOP3.LUT R12, R5, 0x3, RZ, 0xc0, !PT ;  /* 0x00000003050c7812 */ /* 0x002fc800078ec0ff */
[----:B------:R-:W-:-:S07]  /*0740*/  ISETP.NE.AND P1, PT, R12, RZ, PT ;  /* 0x000000ff0c00720c */ /* 0x000fce0003f25270 */
[----:B------:R-:W-:Y:S06]  /*0750*/  @!P0 BRA `(.L_x_6) ;  /* 0x0000000000388947 */ /* 0x000fec0003800000 */
[----:B------:R-:W0:Y:S08]  /*0760*/  LDC.64 R6, c[0x0][0x380] ;  /* 0x0000e000ff067b82 */ /* 0x000e300000000a00 */
[----:B--2-4-:R-:W1:Y:S01]  /*0770*/  LDC.64 R8, c[0x0][0x388] ;  /* 0x0000e200ff087b82 */ /* 0x014e620000000a00 */
[----:B0-----:R-:W-:-:S05]  /*0780*/  IMAD.WIDE R6, R4, 0x4, R6 ;  /* 0x0000000404067825 */ /* 0x001fca00078e0206 */
[----:B------:R-:W2:Y:S01]  /*0790*/  LDG.E R5, desc[UR8][R6.64] ;  /* 0x0000000806057981 */ /* 0x000ea2000c1e1900 */
[----:B-1----:R-:W-:-:S05]  /*07a0*/  IMAD.WIDE R8, R2, 0x4, R8 ;  /* 0x0000000402087825 */ /* 0x002fca00078e0208 */
[----:B--2---:R0:W-:Y:S04]  /*07b0*/  STG.E desc[UR8][R8.64], R5 ;  /* 0x0000000508007986 */ /* 0x0041e8000c101908 */
[----:B------:R-:W2:Y:S04]  /*07c0*/  LDG.E R11, desc[UR8][R6.64+0x4] ;  /* 0x00000408060b7981 */ /* 0x000ea8000c1e1900 */
[----:B--2---:R0:W-:Y:S04]  /*07d0*/  STG.E desc[UR8][R8.64+0x4], R11 ;  /* 0x0000040b08007986 */ /* 0x0041e8000c101908 */
[----:B------:R-:W2:Y:S04]  /*07e0*/  LDG.E R13, desc[UR8][R6.64+0x8] ;  /* 0x00000808060d7981 */ /* 0x000ea8000c1e1900 */
[----:B--2---:R0:W-:Y:S04]  /*07f0*/  STG.E desc[UR8][R8.64+0x8], R13 ;  /* 0x0000080d08007986 */ /* 0x0041e8000c101908 */
[----:B------:R-:W2:Y:S01]  /*0800*/  LDG.E R15, desc[UR8][R6.64+0xc] ;  /* 0x00000c08060f7981 */ /* 0x000ea2000c1e1900 */
[----:B------:R-:W-:Y:S01]  /*0810*/  VIADD R4, R4, 0x4 ;  /* 0x0000000404047836 */ /* 0x000fe20000000000 */
[----:B------:R-:W-:-:S02]  /*0820*/  IADD3 R2, PT, PT, R2, 0x4, RZ ;  /* 0x0000000402027810 */ /* 0x000fc40007ffe0ff */
[----:B--2---:R0:W-:Y:S05]  /*0830*/  STG.E desc[UR8][R8.64+0xc], R15 ;  /* 0x00000c0f08007986 */ /* 0x0041ea000c101908 */
.L_x_6:
[----:B------:R-:W-:Y:S05]  /*0840*/  @!P1 BRA `(.L_x_2) ;  /* 0x0000000000309947 */ /* 0x000fea0003800000 */
[----:B0-2---:R-:W0:Y:S01]  /*0850*/  LDC.64 R10, c[0x0][0x380] ;  /* 0x0000e000ff0a7b82 */ /* 0x005e220000000a00 */
[----:B------:R-:W-:-:S07]  /*0860*/  IMAD.MOV R5, RZ, RZ, -R12 ;  /* 0x000000ffff057224 */ /* 0x000fce00078e0a0c */
[----:B----4-:R-:W1:Y:S02]  /*0870*/  LDC.64 R8, c[0x0][0x388] ;  /* 0x0000e200ff087b82 */ /* 0x010e640000000a00 */
.L_x_7:
[----:B0-----:R-:W-:-:S06]  /*0880*/  IMAD.WIDE R12, R4, 0x4, R10 ;  /* 0x00000004040c7825 */ /* 0x001fcc00078e020a */
[----:B------:R-:W2:Y:S01]  /*0890*/  LDG.E R13, desc[UR8][R12.64] ;  /* 0x000000080c0d7981 */ /* 0x000ea2000c1e1900 */
[----:B------:R-:W-:Y:S02]  /*08a0*/  VIADD R5, R5, 0x1 ;  /* 0x0000000105057836 */ /* 0x000fe40000000000 */
[C---:B-1----:R-:W-:Y:S01]  /*08b0*/  IMAD.WIDE R6, R2.reuse, 0x4, R8 ;  /* 0x0000000402067825 */ /* 0x042fe200078e0208 */
[----:B------:R-:W-:Y:S02]  /*08c0*/  IADD3 R2, PT, PT, R2, 0x1, RZ ;  /* 0x0000000102027810 */ /* 0x000fe40007ffe0ff */
[----:B------:R-:W-:Y:S01]  /*08d0*/  ISETP.NE.AND P0, PT, R5, RZ, PT ;  /* 0x000000ff0500720c */ /* 0x000fe20003f05270 */
[----:B------:R-:W-:Y:S01]  /*08e0*/  VIADD R4, R4, 0x1 ;  /* 0x0000000104047836 */ /* 0x000fe20000000000 */
[----:B--2---:R0:W-:Y:S11]  /*08f0*/  STG.E desc[UR8][R6.64], R13 ;  /* 0x0000000d06007986 */ /* 0x0041f6000c101908 */
[----:B------:R-:W-:Y:S05]  /*0900*/  @P0 BRA `(.L_x_7) ;  /* 0xfffffffc00dc0947 */ /* 0x000fea000383ffff */
.L_x_2:
[----:B------:R-:W-:-:S13]  /*0910*/  ISETP.GT.AND P0, PT, R3, UR4, PT ;  /* 0x0000000403007c0c */ /* 0x000fda000bf04270 */
[----:B------:R-:W-:Y:S05]  /*0920*/  @P0 BRA `(.L_x_8) ;  /* 0x0000000400b80947 */ /* 0x000fea0003800000 */
[----:B------:R-:W-:-:S04]  /*0930*/  IADD3 R4, PT, PT, -R3, UR4, RZ ;  /* 0x0000000403047c10 */ /* 0x000fc8000fffe1ff */
[C---:B------:R-:W-:Y:S01]  /*0940*/  ISETP.GE.U32.AND P1, PT, R4.reuse, 0xf, PT ;  /* 0x0000000f0400780c */ /* 0x040fe20003f26070 */
[----:B------:R-:W-:-:S05]  /*0950*/  VIADD R10, R4, 0x1 ;  /* 0x00000001040a7836 */ /* 0x000fca0000000000 */
[----:B-1----:R-:W-:-:S04]  /*0960*/  LOP3.LUT R12, R10, 0xf, RZ, 0xc0, !PT ;  /* 0x0000000f0a0c7812 */ /* 0x002fc800078ec0ff */
[----:B------:R-:W-:-:S03]  /*0970*/  ISETP.NE.AND P0, PT, R12, RZ, PT ;  /* 0x000000ff0c00720c */ /* 0x000fc60003f05270 */
[----:B------:R-:W-:Y:S10]  /*0980*/  @!P1 BRA `(.L_x_9) ;  /* 0x0000000000b49947 */ /* 0x000ff40003800000 */
[----:B0-----:R-:W0:Y:S01]  /*0990*/  LDC.64 R4, c[0x0][0x388] ;  /* 0x0000e200ff047b82 */ /* 0x001e220000000a00 */
[----:B--2---:R-:W-:-:S05]  /*09a0*/  LOP3.LUT R11, R10, 0xfffffff0, RZ, 0xc0, !PT ;  /* 0xfffffff00a0b7812 */ /* 0x004fca00078ec0ff */
[----:B------:R-:W-:Y:S01]  /*09b0*/  IMAD.MOV R11, RZ, RZ, -R11 ;  /* 0x000000ffff0b7224 */ /* 0x000fe200078e0a0b */
[----:B0-----:R-:W-:-:S05]  /*09c0*/  IADD3 R4, P1, PT, R4, 0x20, RZ ;  /* 0x0000002004047810 */ /* 0x001fca0007f3e0ff */
[----:B------:R-:W-:-:S08]  /*09d0*/  IMAD.X R5, RZ, RZ, R5, P1 ;  /* 0x000000ffff057224 */ /* 0x000fd000008e0605 */
.L_x_10:
[----:B----4-:R-:W0:Y:S02]  /*09e0*/  LDC.64 R8, c[0x0][0x380] ;  /* 0x0000e000ff087b82 */ /* 0x010e240000000a00 */
[----:B0-----:R-:W-:-:S05]  /*09f0*/  IMAD.WIDE R8, R3, 0x4, R8 ;  /* 0x0000000403087825 */ /* 0x001fca00078e0208 */
[----:B------:R-:W2:Y:S01]  /*0a00*/  LDG.E R13, desc[UR8][R8.64] ;  /* 0x00000008080d7981 */ /* 0x000ea2000c1e1900 */
[----:B------:R-:W-:-:S05]  /*0a10*/  IMAD.WIDE R6, R2, 0x4, R4 ;  /* 0x0000000402067825 */ /* 0x000fca00078e0204 */
[----:B--2---:R0:W-:Y:S04]  /*0a20*/  STG.E desc[UR8][R6.64+-0x20], R13 ;  /* 0xffffe00d06007986 */ /* 0x0041e8000c101908 */
[----:B---3--:R-:W2:Y:S04]  /*0a30*/  LDG.E R15, desc[UR8][R8.64+0x4] ;  /* 0x00000408080f7981 */ /* 0x008ea8000c1e1900 */
        /* <DEDUP_REMOVED lines=26> */
[----:B------:R-:W-:-:S04]  /*0be0*/  IADD3 R11, PT, PT, R11, 0x10, RZ ;  /* 0x000000100b0b7810 */ /* 0x000fc80007ffe0ff */
[----:B------:R-:W-:Y:S01]  /*0bf0*/  ISETP.NE.AND P1, PT, R11, RZ, PT ;  /* 0x000000ff0b00720c */ /* 0x000fe20003f25270 */
[----:B--2---:R4:W-:Y:S04]  /*0c00*/  STG.E desc[UR8][R6.64+0x18], R17 ;  /* 0x0000181106007986 */ /* 0x0049e8000c101908 */
[----:B---3--:R-:W2:Y:S01]  /*0c10*/  LDG.E R19, desc[UR8][R8.64+0x3c] ;  /* 0x00003c0808137981 */ /* 0x008ea2000c1e1900 */
[----:B------:R-:W-:Y:S02]  /*0c20*/  VIADD R2, R2, 0x10 ;  /* 0x0000001002027836 */ /* 0x000fe40000000000 */
[----:B------:R-:W-:Y:S01]  /*0c30*/  VIADD R3, R3, 0x10 ;  /* 0x0000001003037836 */ /* 0x000fe20000000000 */
[----:B--2---:R4:W-:Y:S04]  /*0c40*/  STG.E desc[UR8][R6.64+0x1c], R19 ;  /* 0x00001c1306007986 */ /* 0x0049e8000c101908 */
[----:B------:R-:W-:Y:S05]  /*0c50*/  @P1 BRA `(.L_x_10) ;  /* 0xfffffffc00601947 */ /* 0x000fea000383ffff */
.L_x_9:
[----:B------:R-:W-:Y:S05]  /*0c60*/  @!P0 BRA `(.L_x_8) ;  /* 0x0000000000e88947 */ /* 0x000fea0003800000 */
[----:B------:R-:W-:Y:S02]  /*0c70*/  ISETP.GE.U32.AND P0, PT, R12, 0x8, PT ;  /* 0x000000080c00780c */ /* 0x000fe40003f06070 */
[----:B0-2-4-:R-:W-:-:S04]  /*0c80*/  LOP3.LUT R8, R10, 0x7, RZ, 0xc0, !PT ;  /* 0x000000070a087812 */ /* 0x015fc800078ec0ff */
[----:B------:R-:W-:-:S07]  /*0c90*/  ISETP.NE.AND P1, PT, R8, RZ, PT ;  /* 0x000000ff0800720c */ /* 0x000fce0003f25270 */
[----:B------:R-:W-:Y:S06]  /*0ca0*/  @!P0 BRA `(.L_x_11) ;  /* 0x0000000000588947 */ /* 0x000fec0003800000 */
[----:B------:R-:W0:Y:S08]  /*0cb0*/  LDC.64 R4, c[0x0][0x380] ;  /* 0x0000e000ff047b82 */ /* 0x000e300000000a00 */
[----:B------:R-:W1:Y:S01]  /*0cc0*/  LDC.64 R6, c[0x0][0x388] ;  /* 0x0000e200ff067b82 */ /* 0x000e620000000a00 */
        /* <DEDUP_REMOVED lines=8> */
[----:B---3--:R-:W3:Y:S04]  /*0d50*/  LDG.E R15, desc[UR8][R4.64+0xc] ;  /* 0x00000c08040f7981 */ /* 0x008ee8000c1e1900 */
        /* <DEDUP_REMOVED lines=8> */
[----:B------:R-:W-:Y:S01]  /*0de0*/  IADD3 R3, PT, PT, R3, 0x8, RZ ;  /* 0x0000000803037810 */ /* 0x000fe20007ffe0ff */
[----:B------:R-:W-:-:S02]  /*0df0*/  VIADD R2, R2, 0x8 ;  /* 0x0000000802027836 */ /* 0x000fc40000000000 */
[----:B---3--:R2:W-:Y:S05]  /*0e00*/  STG.E desc[UR8][R6.64+0x1c], R11 ;  /* 0x00001c0b06007986 */ /* 0x0085ea000c101908 */
.L_x_11:
[----:B------:R-:W-:Y:S05]  /*0e10*/  @!P1 BRA `(.L_x_8) ;  /* 0x00000000007c9947 */ /* 0x000fea0003800000 */
[----:B------:R-:W-:Y:S02]  /*0e20*/  ISETP.GE.U32.AND P0, PT, R8, 0x4, PT ;  /* 0x000000040800780c */ /* 0x000fe40003f06070 */
[----:B------:R-:W-:-:S04]  /*0e30*/  LOP3.LUT R10, R10, 0x3, RZ, 0xc0, !PT ;  /* 0x000000030a0a7812 */ /* 0x000fc800078ec0ff */
[----:B------:R-:W-:-:S07]  /*0e40*/  ISETP.NE.AND P1, PT, R10, RZ, PT ;  /* 0x000000ff0a00720c */ /* 0x000fce0003f25270 */
[----:B------:R-:W-:Y:S06]  /*0e50*/  @!P0 BRA `(.L_x_12) ;  /* 0x0000000000388947 */ /* 0x000fec0003800000 */
[----:B------:R-:W0:Y:S08]  /*0e60*/  LDC.64 R4, c[0x0][0x380] ;  /* 0x0000e000ff047b82 */ /* 0x000e300000000a00 */
[----:B--2---:R-:W1:Y:S01]  /*0e70*/  LDC.64 R6, c[0x0][0x388] ;  /* 0x0000e200ff067b82 */ /* 0x004e620000000a00 */
        /* <DEDUP_REMOVED lines=8> */
[----:B---3--:R-:W2:Y:S01]  /*0f00*/  LDG.E R15, desc[UR8][R4.64+0xc] ;  /* 0x00000c08040f7981 */ /* 0x008ea2000c1e1900 */
[----:B------:R-:W-:Y:S01]  /*0f10*/  VIADD R3, R3, 0x4 ;  /* 0x0000000403037836 */ /* 0x000fe20000000000 */
[----:B------:R-:W-:-:S02]  /*0f20*/  IADD3 R2, PT, PT, R2, 0x4, RZ ;  /* 0x0000000402027810 */ /* 0x000fc40007ffe0ff */
[----:B--2---:R0:W-:Y:S05]  /*0f30*/  STG.E desc[UR8][R6.64+0xc], R15 ;  /* 0x00000c0f06007986 */ /* 0x0041ea000c101908 */
.L_x_12:
[----:B------:R-:W-:Y:S05]  /*0f40*/  @!P1 BRA `(.L_x_8) ;  /* 0x0000000000309947 */ /* 0x000fea0003800000 */
[----:B0-2---:R-:W0:Y:S01]  /*0f50*/  LDC.64 R8, c[0x0][0x380] ;  /* 0x0000e000ff087b82 */ /* 0x005e220000000a00 */
[----:B------:R-:W-:-:S07]  /*0f60*/  IMAD.MOV R12, RZ, RZ, -R10 ;  /* 0x000000ffff0c7224 */ /* 0x000fce00078e0a0a */
[----:B------:R-:W1:Y:S02]  /*0f70*/  LDC.64 R4, c[0x0][0x388] ;  /* 0x0000e200ff047b82 */ /* 0x000e640000000a00 */
.L_x_13:
[----:B0-----:R-:W-:-:S06]  /*0f80*/  IMAD.WIDE R10, R3, 0x4, R8 ;  /* 0x00000004030a7825 */ /* 0x001fcc00078e0208 */
[----:B------:R-:W2:Y:S01]  /*0f90*/  LDG.E R11, desc[UR8][R10.64] ;  /* 0x000000080a0b7981 */ /* 0x000ea2000c1e1900 */
[----:B------:R-:W-:Y:S01]  /*0fa0*/  VIADD R12, R12, 0x1 ;  /* 0x000000010c0c7836 */ /* 0x000fe20000000000 */
[----:B------:R-:W-:Y:S01]  /*0fb0*/  IADD3 R3, PT, PT, R3, 0x1, RZ ;  /* 0x0000000103037810 */ /* 0x000fe20007ffe0ff */
[----:B-1----:R-:W-:-:S03]  /*0fc0*/  IMAD.WIDE R6, R2, 0x4, R4 ;  /* 0x0000000402067825 */ /* 0x002fc600078e0204 */
[----:B------:R-:W-:Y:S01]  /*0fd0*/  ISETP.NE.AND P0, PT, R12, RZ, PT ;  /* 0x000000ff0c00720c */ /* 0x000fe20003f05270 */
[----:B------:R-:W-:Y:S01]  /*0fe0*/  VIADD R2, R2, 0x1 ;  /* 0x0000000102027836 */ /* 0x000fe20000000000 */
[----:B--2---:R0:W-:Y:S11]  /*0ff0*/  STG.E desc[UR8][R6.64], R11 ;  /* 0x0000000b06007986 */ /* 0x0041f6000c101908 */
[----:B------:R-:W-:Y:S05]  /*1000*/  @P0 BRA `(.L_x_13) ;  /* 0xfffffffc00dc0947 */ /* 0x000fea000383ffff */
.L_x_8:
[----:B------:R-:W5:Y:S02]  /*1010*/  LDC R3, c[0x0][0x390] ;  /* 0x0000e400ff037b82 */ /* 0x000f640000000800 */
[----:B-----5:R-:W-:-:S13]  /*1020*/  ISETP.GT.AND P0, PT, R3, UR4, PT ;  /* 0x0000000403007c0c */ /* 0x020fda000bf04270 */
[----:B-1----:R-:W-:Y:S05]  /*1030*/  @P0 EXIT ;  /* 0x000000000000094d */ /* 0x002fea0003800000 */
[----:B------:R-:W-:-:S04]  /*1040*/  IADD3 R3, PT, PT, -R3, UR4, RZ ;  /* 0x0000000403037c10 */ /* 0x000fc8000fffe1ff */
[C---:B------:R-:W-:Y:S01]  /*1050*/  ISETP.GE.U32.AND P1, PT, R3.reuse, 0xf, PT ;  /* 0x0000000f0300780c */ /* 0x040fe20003f26070 */
[----:B------:R-:W-:-:S05]  /*1060*/  VIADD R2, R3, 0x1 ;  /* 0x0000000103027836 */ /* 0x000fca0000000000 */
[----:B0-2-4-:R-:W-:-:S04]  /*1070*/  LOP3.LUT R8, R2, 0xf, RZ, 0xc0, !PT ;  /* 0x0000000f02087812 */ /* 0x015fc800078ec0ff */
[----:B------:R-:W-:-:S03]  /*1080*/  ISETP.NE.AND P0, PT, R8, RZ, PT ;  /* 0x000000ff0800720c */ /* 0x000fc60003f05270 */
[----:B------:R-:W-:Y:S10]  /*1090*/  @!P1 BRA `(.L_x_14) ;  /* 0x0000000000a89947 */ /* 0x000ff40003800000 */
[----:B------:R-:W-:-:S04]  /*10a0*/  LOP3.LUT R3, R2, 0xfffffff0, RZ, 0xc0, !PT ;  /* 0xfffffff002037812 */ /* 0x000fc800078ec0ff */
[----:B------:R-:W-:-:S07]  /*10b0*/  IADD3 R3, PT, PT, -R3, RZ, RZ ;  /* 0x000000ff03037210 */ /* 0x000fce0007ffe1ff */
.L_x_15:
[----:B------:R-:W0:Y:S08]  /*10c0*/  LDC.64 R4, c[0x0][0x388] ;  /* 0x0000e200ff047b82 */ /* 0x000e300000000a00 */
[----:B----4-:R-:W1:Y:S01]  /*10d0*/  LDC.64 R6, c[0x0][0x380] ;  /* 0x0000e000ff067b82 */ /* 0x010e620000000a00 */
        /* <DEDUP_REMOVED lines=35> */
[----:B------:R-:W-:-:S03]  /*1310*/  VIADD R0, R0, 0x10 ;  /* 0x0000001000007836 */ /* 0x000fc60000000000 */
[----:B--2---:R4:W-:Y:S04]  /*1320*/  STG.E desc[UR8][R6.64+0x3c], R15 ;  /* 0x00003c0f06007986 */ /* 0x0049e8000c101908 */
[----:B------:R-:W-:Y:S05]  /*1330*/  @P1 BRA `(.L_x_15) ;  /* 0xfffffffc00601947 */ /* 0x000fea000383ffff */
.L_x_14:
[----:B------:R-:W-:Y:S05]  /*1340*/  @!P0 EXIT ;  /* 0x000000000000894d */ /* 0x000fea0003800000 */
[----:B------:R-:W-:Y:S02]  /*1350*/  ISETP.GE.U32.AND P0, PT, R8, 0x8, PT ;  /* 0x000000080800780c */ /* 0x000fe40003f06070 */
[----:B------:R-:W-:-:S04]  /*1360*/  LOP3.LUT R10, R2, 0x7, RZ, 0xc0, !PT ;  /* 0x00000007020a7812 */ /* 0x000fc800078ec0ff */
[----:B------:R-:W-:-:S07]  /*1370*/  ISETP.NE.AND P1, PT, R10, RZ, PT ;  /* 0x000000ff0a00720c */ /* 0x000fce0003f25270 */
[----:B------:R-:W-:Y:S06]  /*1380*/  @!P0 BRA `(.L_x_16) ;  /* 0x0000000000548947 */ /* 0x000fec0003800000 */
        /* <DEDUP_REMOVED lines=10> */
[----:B------:R-:W4:Y:S04]  /*1430*/  LDG.E R13, desc[UR8][R4.64+0xc] ;  /* 0x00000c08040d7981 */ /* 0x000f28000c1e1900 */
[----:B----4-:R2:W-:Y:S04]  /*1440*/  STG.E desc[UR8][R6.64+0xc], R13 ;  /* 0x00000c0d06007986 */ /* 0x0105e8000c101908 */
[----:B---3--:R-:W3:Y:S04]  /*1450*/  LDG.E R15, desc[UR8][R4.64+0x10] ;  /* 0x00001008040f7981 */ /* 0x008ee8000c1e1900 */
[----:B---3--:R2:W-:Y:S04]  /*1460*/  STG.E desc[UR8][R6.64+0x10], R15 ;  /* 0x0000100f06007986 */ /* 0x0085e8000c101908 */
[----:B------:R-:W3:Y:S04]  /*1470*/  LDG.E R17, desc[UR8][R4.64+0x14] ;  /* 0x0000140804117981 */ /* 0x000ee8000c1e1900 */
[----:B---3--:R2:W-:Y:S04]  /*1480*/  STG.E desc[UR8][R6.64+0x14], R17 ;  /* 0x0000141106007986 */ /* 0x0085e8000c101908 */
[----:B0-----:R-:W3:Y:S04]  /*1490*/  LDG.E R3, desc[UR8][R4.64+0x18] ;  /* 0x0000180804037981 */ /* 0x001ee8000c1e1900 */
[----:B---3--:R2:W-:Y:S04]  /*14a0*/  STG.E desc[UR8][R6.64+0x18], R3 ;  /* 0x0000180306007986 */ /* 0x0085e8000c101908 */
[----:B-1----:R-:W3:Y:S01]  /*14b0*/  LDG.E R9, desc[UR8][R4.64+0x1c] ;  /* 0x00001c0804097981 */ /* 0x002ee2000c1e1900 */
[----:B------:R-:W-:-:S03]  /*14c0*/  IADD3 R0, PT, PT, R0, 0x8, RZ ;  /* 0x0000000800007810 */ /* 0x000fc60007ffe0ff */
[----:B---3--:R2:W-:Y:S04]  /*14d0*/  STG.E desc[UR8][R6.64+0x1c], R9 ;  /* 0x00001c0906007986 */ /* 0x0085e8000c101908 */
.L_x_16:
[----:B------:R-:W-:Y:S05]  /*14e0*/  @!P1 EXIT ;  /* 0x000000000000994d */ /* 0x000fea0003800000 */
[----:B------:R-:W-:Y:S02]  /*14f0*/  ISETP.GE.U32.AND P0, PT, R10, 0x4, PT ;  /* 0x000000040a00780c */ /* 0x000fe40003f06070 */
[----:B------:R-:W-:-:S04]  /*1500*/  LOP3.LUT R8, R2, 0x3, RZ, 0xc0, !PT ;  /* 0x0000000302087812 */ /* 0x000fc800078ec0ff */
[----:B------:R-:W-:-:S07]  /*1510*/  ISETP.NE.AND P1, PT, R8, RZ, PT ;  /* 0x000000ff0800720c */ /* 0x000fce0003f25270 */
[----:B------:R-:W-:Y:S06]  /*1520*/  @!P0 BRA `(.L_x_17) ;  /* 0x0000000000348947 */ /* 0x000fec0003800000 */
[----:B--2---:R-:W0:Y:S08]  /*1530*/  LDC.64 R2, c[0x0][0x388] ;  /* 0x0000e200ff027b82 */ /* 0x004e300000000a00 */
[----:B------:R-:W1:Y:S01]  /*1540*/  LDC.64 R4, c[0x0][0x380] ;  /* 0x0000e000ff047b82 */ /* 0x000e620000000a00 */
[----:B0-----:R-:W-:-:S05]  /*1550*/  IMAD.WIDE R2, R0, 0x4, R2 ;  /* 0x0000000400027825 */ /* 0x001fca00078e0202 */
[----:B----4-:R-:W2:Y:S01]  /*1560*/  LDG.E R7, desc[UR8][R2.64] ;  /* 0x0000000802077981 */ /* 0x010ea2000c1e1900 */
[----:B-1----:R-:W-:-:S05]  /*1570*/  IMAD.WIDE R4, R0, 0x4, R4 ;  /* 0x0000000400047825 */ /* 0x002fca00078e0204 */
[----:B--2---:R0:W-:Y:S04]  /*1580*/  STG.E desc[UR8][R4.64], R7 ;  /* 0x0000000704007986 */ /* 0x0041e8000c101908 */
[----:B------:R-:W2:Y:S04]  /*1590*/  LDG.E R9, desc[UR8][R2.64+0x4] ;  /* 0x0000040802097981 */ /* 0x000ea8000c1e1900 */
[----:B--2---:R0:W-:Y:S04]  /*15a0*/  STG.E desc[UR8][R4.64+0x4], R9 ;  /* 0x0000040904007986 */ /* 0x0041e8000c101908 */
[----:B------:R-:W2:Y:S04]  /*15b0*/  LDG.E R11, desc[UR8][R2.64+0x8] ;  /* 0x00000808020b7981 */ /* 0x000ea8000c1e1900 */
[----:B--2---:R0:W-:Y:S04]  /*15c0*/  STG.E desc[UR8][R4.64+0x8], R11 ;  /* 0x0000080b04007986 */ /* 0x0041e8000c101908 */
[----:B------:R-:W2:Y:S01]  /*15d0*/  LDG.E R13, desc[UR8][R2.64+0xc] ;  /* 0x00000c08020d7981 */ /* 0x000ea2000c1e1900 */
[----:B------:R-:W-:-:S03]  /*15e0*/  VIADD R0, R0, 0x4 ;  /* 0x0000000400007836 */ /* 0x000fc60000000000 */
[----:B--2---:R0:W-:Y:S04]  /*15f0*/  STG.E desc[UR8][R4.64+0xc], R13 ;  /* 0x00000c0d04007986 */ /* 0x0041e8000c101908 */
.L_x_17:
[----:B------:R-:W-:Y:S05]  /*1600*/  @!P1 EXIT ;  /* 0x000000000000994d */ /* 0x000fea0003800000 */
[----:B--2---:R-:W1:Y:S01]  /*1610*/  LDC.64 R2, c[0x0][0x380] ;  /* 0x0000e000ff027b82 */ /* 0x004e620000000a00 */
[----:B------:R-:W-:-:S07]  /*1620*/  IMAD.MOV R10, RZ, RZ, -R8 ;  /* 0x000000ffff0a7224 */ /* 0x000fce00078e0a08 */
[----:B0---4-:R-:W0:Y:S02]  /*1630*/  LDC.64 R6, c[0x0][0x388] ;  /* 0x0000e200ff067b82 */ /* 0x011e240000000a00 */
.L_x_18:
[----:B0-2---:R-:W-:-:S06]  /*1640*/  IMAD.WIDE R8, R0, 0x4, R6 ;  /* 0x0000000400087825 */ /* 0x005fcc00078e0206 */
[----:B------:R-:W2:Y:S01]  /*1650*/  LDG.E R9, desc[UR8][R8.64] ;  /* 0x0000000808097981 */ /* 0x000ea2000c1e1900 */
[----:B------:R-:W-:Y:S01]  /*1660*/  IADD3 R10, PT, PT, R10, 0x1, RZ ;  /* 0x000000010a0a7810 */ /* 0x000fe20007ffe0ff */
[----:B-1----:R-:W-:-:S03]  /*1670*/  IMAD.WIDE R4, R0, 0x4, R2 ;  /* 0x0000000400047825 */ /* 0x002fc600078e0202 */
[----:B------:R-:W-:Y:S01]  /*1680*/  ISETP.NE.AND P0, PT, R10, RZ, PT ;  /* 0x000000ff0a00720c */ /* 0x000fe20003f05270 */
[----:B------:R-:W-:Y:S01]  /*1690*/  VIADD R0, R0, 0x1 ;  /* 0x0000000100007836 */ /* 0x000fe20000000000 */
[----:B--2---:R2:W-:Y:S11]  /*16a0*/  STG.E desc[UR8][R4.64], R9 ;  /* 0x0000000904007986 */ /* 0x0045f6000c101908 */
[----:B------:R-:W-:Y:S05]  /*16b0*/  @P0 BRA `(.L_x_18) ;  /* 0xfffffffc00e00947 */ /* 0x000fea000383ffff */
[----:B------:R-:W-:Y:S05]  /*16c0*/  EXIT ;  /* 0x000000000000794d */ /* 0x000fea0003800000 */
.L_x_19:
[----:B------:R-:W-:-:S00]  /*16d0*/  BRA `(.L_x_19) ;  /* 0xfffffffc00fc7947 */ /* 0x000fc0000383ffff */
[----:B------:R-:W-:-:S00]  /*16e0*/  NOP ;  /* 0x0000000000007918 */ /* 0x000fc00000000000 */
        /* <DEDUP_REMOVED lines=9> */
.L_x_20:


//--------------------- .nv.shared.reserved.0     --------------------------
	.section	.nv.shared.reserved.0,"aw",@nobits
	.weak		__nv_reservedSMEM_offset_0_alias
	.size		__nv_reservedSMEM_offset_0_alias, 0, 64
	.other		__nv_reservedSMEM_offset_0_alias,@"STO_CUDA_RESERVED_SHARED STV_DEFAULT"
__nv_reservedSMEM_offset_0_alias:
	.zero		0
	.zero		64


//--------------------- .nv.constant0._Z5mergePiS_iii --------------------------
	.section	.nv.constant0._Z5mergePiS_iii,"a",@progbits
	.sectionflags	@""
	.align	4
.nv.constant0._Z5mergePiS_iii:
	.zero		924


//--------------------- SYMBOLS --------------------------

	.type		.nv.reservedSmem.offset0,@object
	.size		.nv.reservedSmem.offset0,0x4
